//
// Generated by NVIDIA NVVM Compiler
//
// Compiler Build ID: CL-36424714
// Cuda compilation tools, release 13.0, V13.0.88
// Based on NVVM 20.0.0
//

.version 9.0
.target sm_100
.address_size 64

	// .globl	_Z28kogge_stone_exclusive_kernelPiS_S_mi
// _ZZ28kogge_stone_exclusive_kernelPiS_S_miE4sram has been demoted

.visible .entry _Z28kogge_stone_exclusive_kernelPiS_S_mi(
	.param .u64 .ptr .align 1 _Z28kogge_stone_exclusive_kernelPiS_S_mi_param_0,
	.param .u64 .ptr .align 1 _Z28kogge_stone_exclusive_kernelPiS_S_mi_param_1,
	.param .u64 .ptr .align 1 _Z28kogge_stone_exclusive_kernelPiS_S_mi_param_2,
	.param .u64 _Z28kogge_stone_exclusive_kernelPiS_S_mi_param_3,
	.param .u32 _Z28kogge_stone_exclusive_kernelPiS_S_mi_param_4
)
{
	.reg .pred 	%p<30>;
	.reg .b32 	%r<81>;
	.reg .b32 	%f<31>;
	.reg .b64 	%rd<15>;
	// demoted variable
	.shared .align 4 .b8 _ZZ28kogge_stone_exclusive_kernelPiS_S_miE4sram[4096];
	ld.param.u64 	%rd6, [_Z28kogge_stone_exclusive_kernelPiS_S_mi_param_0];
	ld.param.u64 	%rd3, [_Z28kogge_stone_exclusive_kernelPiS_S_mi_param_1];
	ld.param.u64 	%rd4, [_Z28kogge_stone_exclusive_kernelPiS_S_mi_param_2];
	ld.param.u64 	%rd5, [_Z28kogge_stone_exclusive_kernelPiS_S_mi_param_3];
	ld.param.u32 	%r31, [_Z28kogge_stone_exclusive_kernelPiS_S_mi_param_4];
	cvta.to.global.u64 	%rd7, %rd6;
	mov.u32 	%r1, %ctaid.x;
	mov.u32 	%r32, %ntid.x;
	mov.u32 	%r2, %tid.x;
	mad.lo.s32 	%r33, %r1, %r32, %r2;
	cvt.u64.u32 	%rd1, %r33;
	setp.eq.s32 	%p1, %r2, 0;
	setp.le.u64 	%p2, %rd5, %rd1;
	mul.wide.u32 	%rd8, %r33, 4;
	add.s64 	%rd2, %rd7, %rd8;
	shl.b32 	%r34, %r2, 2;
	mov.u32 	%r35, _ZZ28kogge_stone_exclusive_kernelPiS_S_miE4sram;
	add.s32 	%r3, %r35, %r34;
	or.pred  	%p3, %p1, %p2;
	@%p3 bra 	$L__BB0_4;
	setp.ne.s32 	%p4, %r31, -1;
	@%p4 bra 	$L__BB0_3;
	ld.global.u32 	%r4, [%rd2+-4];
	st.shared.u32 	[%r3], %r4;
	bra.uni 	$L__BB0_5;
$L__BB0_3:
	ld.global.u32 	%r37, [%rd2+-4];
	mov.b32 	%r38, 1;
	shl.b32 	%r39, %r38, %r31;
	and.b32  	%r40, %r37, %r39;
	setp.gt.s32 	%p5, %r40, 0;
	selp.u32 	%r5, 1, 0, %p5;
	st.shared.u32 	[%r3], %r5;
	bra.uni 	$L__BB0_5;
$L__BB0_4:
	mov.b32 	%r36, 0;
	st.shared.u32 	[%r3], %r36;
$L__BB0_5:
	bar.sync 	0;
	setp.eq.s32 	%p6, %r2, 0;
	@%p6 bra 	$L__BB0_7;
	ld.shared.u32 	%r71, [%r3+-4];
$L__BB0_7:
	setp.eq.s32 	%p7, %r2, 0;
	bar.sync 	0;
	@%p7 bra 	$L__BB0_9;
	ld.shared.u32 	%r42, [%r3];
	cvt.rn.f32.s32 	%f1, %r42;
	cvt.rn.f32.s32 	%f2, %r71;
	add.rz.f32 	%f3, %f1, %f2;
	cvt.rzi.s32.f32 	%r43, %f3;
	st.shared.u32 	[%r3], %r43;
$L__BB0_9:
	bar.sync 	0;
	setp.lt.u32 	%p8, %r2, 2;
	@%p8 bra 	$L__BB0_11;
	ld.shared.u32 	%r71, [%r3+-8];
$L__BB0_11:
	setp.lt.u32 	%p9, %r2, 2;
	bar.sync 	0;
	@%p9 bra 	$L__BB0_13;
	ld.shared.u32 	%r44, [%r3];
	cvt.rn.f32.s32 	%f4, %r44;
	cvt.rn.f32.s32 	%f5, %r71;
	add.rz.f32 	%f6, %f4, %f5;
	cvt.rzi.s32.f32 	%r45, %f6;
	st.shared.u32 	[%r3], %r45;
$L__BB0_13:
	bar.sync 	0;
	setp.lt.u32 	%p10, %r2, 4;
	@%p10 bra 	$L__BB0_15;
	ld.shared.u32 	%r71, [%r3+-16];
$L__BB0_15:
	setp.lt.u32 	%p11, %r2, 4;
	bar.sync 	0;
	@%p11 bra 	$L__BB0_17;
	ld.shared.u32 	%r46, [%r3];
	cvt.rn.f32.s32 	%f7, %r46;
	cvt.rn.f32.s32 	%f8, %r71;
	add.rz.f32 	%f9, %f7, %f8;
	cvt.rzi.s32.f32 	%r47, %f9;
	st.shared.u32 	[%r3], %r47;
$L__BB0_17:
	bar.sync 	0;
	setp.lt.u32 	%p12, %r2, 8;
	@%p12 bra 	$L__BB0_19;
	ld.shared.u32 	%r71, [%r3+-32];
$L__BB0_19:
	setp.lt.u32 	%p13, %r2, 8;
	bar.sync 	0;
	@%p13 bra 	$L__BB0_21;
	ld.shared.u32 	%r48, [%r3];
	cvt.rn.f32.s32 	%f10, %r48;
	cvt.rn.f32.s32 	%f11, %r71;
	add.rz.f32 	%f12, %f10, %f11;
	cvt.rzi.s32.f32 	%r49, %f12;
	st.shared.u32 	[%r3], %r49;
$L__BB0_21:
	bar.sync 	0;
	setp.lt.u32 	%p14, %r2, 16;
	@%p14 bra 	$L__BB0_23;
	ld.shared.u32 	%r71, [%r3+-64];
$L__BB0_23:
	setp.lt.u32 	%p15, %r2, 16;
	bar.sync 	0;
	@%p15 bra 	$L__BB0_25;
	ld.shared.u32 	%r50, [%r3];
	cvt.rn.f32.s32 	%f13, %r50;
	cvt.rn.f32.s32 	%f14, %r71;
	add.rz.f32 	%f15, %f13, %f14;
	cvt.rzi.s32.f32 	%r51, %f15;
	st.shared.u32 	[%r3], %r51;
$L__BB0_25:
	bar.sync 	0;
	setp.lt.u32 	%p16, %r2, 32;
	@%p16 bra 	$L__BB0_27;
	ld.shared.u32 	%r71, [%r3+-128];
$L__BB0_27:
	setp.lt.u32 	%p17, %r2, 32;
	bar.sync 	0;
	@%p17 bra 	$L__BB0_29;
	ld.shared.u32 	%r52, [%r3];
	cvt.rn.f32.s32 	%f16, %r52;
	cvt.rn.f32.s32 	%f17, %r71;
	add.rz.f32 	%f18, %f16, %f17;
	cvt.rzi.s32.f32 	%r53, %f18;
	st.shared.u32 	[%r3], %r53;
$L__BB0_29:
	bar.sync 	0;
	setp.lt.u32 	%p18, %r2, 64;
	@%p18 bra 	$L__BB0_31;
	ld.shared.u32 	%r71, [%r3+-256];
$L__BB0_31:
	setp.lt.u32 	%p19, %r2, 64;
	bar.sync 	0;
	@%p19 bra 	$L__BB0_33;
	ld.shared.u32 	%r54, [%r3];
	cvt.rn.f32.s32 	%f19, %r54;
	cvt.rn.f32.s32 	%f20, %r71;
	add.rz.f32 	%f21, %f19, %f20;
	cvt.rzi.s32.f32 	%r55, %f21;
	st.shared.u32 	[%r3], %r55;
$L__BB0_33:
	bar.sync 	0;
	setp.lt.u32 	%p20, %r2, 128;
	@%p20 bra 	$L__BB0_35;
	ld.shared.u32 	%r71, [%r3+-512];
$L__BB0_35:
	setp.lt.u32 	%p21, %r2, 128;
	bar.sync 	0;
	@%p21 bra 	$L__BB0_37;
	ld.shared.u32 	%r56, [%r3];
	cvt.rn.f32.s32 	%f22, %r56;
	cvt.rn.f32.s32 	%f23, %r71;
	add.rz.f32 	%f24, %f22, %f23;
	cvt.rzi.s32.f32 	%r57, %f24;
	st.shared.u32 	[%r3], %r57;
$L__BB0_37:
	bar.sync 	0;
	setp.lt.u32 	%p22, %r2, 256;
	@%p22 bra 	$L__BB0_39;
	ld.shared.u32 	%r71, [%r3+-1024];
$L__BB0_39:
	setp.lt.u32 	%p23, %r2, 256;
	bar.sync 	0;
	@%p23 bra 	$L__BB0_41;
	ld.shared.u32 	%r58, [%r3];
	cvt.rn.f32.s32 	%f25, %r58;
	cvt.rn.f32.s32 	%f26, %r71;
	add.rz.f32 	%f27, %f25, %f26;
	cvt.rzi.s32.f32 	%r59, %f27;
	st.shared.u32 	[%r3], %r59;
$L__BB0_41:
	bar.sync 	0;
	setp.lt.u32 	%p24, %r2, 512;
	@%p24 bra 	$L__BB0_43;
	ld.shared.u32 	%r71, [%r3+-2048];
$L__BB0_43:
	setp.lt.u32 	%p25, %r2, 512;
	bar.sync 	0;
	@%p25 bra 	$L__BB0_45;
	ld.shared.u32 	%r60, [%r3];
	cvt.rn.f32.s32 	%f28, %r60;
	cvt.rn.f32.s32 	%f29, %r71;
	add.rz.f32 	%f30, %f28, %f29;
	cvt.rzi.s32.f32 	%r61, %f30;
	st.shared.u32 	[%r3], %r61;
$L__BB0_45:
	setp.le.u64 	%p26, %rd5, %rd1;
	bar.sync 	0;
	@%p26 bra 	$L__BB0_47;
	ld.shared.u32 	%r62, [%r3];
	cvta.to.global.u64 	%rd9, %rd3;
	shl.b64 	%rd10, %rd1, 2;
	add.s64 	%rd11, %rd9, %rd10;
	st.global.u32 	[%rd11], %r62;
$L__BB0_47:
	setp.ne.s32 	%p27, %r2, 1023;
	@%p27 bra 	$L__BB0_52;
	ld.shared.u32 	%r27, [_ZZ28kogge_stone_exclusive_kernelPiS_S_miE4sram+4092];
	setp.ne.s32 	%p28, %r31, -1;
	@%p28 bra 	$L__BB0_50;
	ld.global.u32 	%r80, [%rd2];
	bra.uni 	$L__BB0_51;
$L__BB0_50:
	ld.global.u32 	%r63, [%rd2];
	mov.b32 	%r64, 1;
	shl.b32 	%r65, %r64, %r31;
	and.b32  	%r66, %r63, %r65;
	setp.gt.s32 	%p29, %r66, 0;
	selp.u32 	%r80, 1, 0, %p29;
$L__BB0_51:
	add.s32 	%r67, %r80, %r27;
	cvta.to.global.u64 	%rd12, %rd4;
	mul.wide.u32 	%rd13, %r1, 4;
	add.s64 	%rd14, %rd12, %rd13;
	st.global.u32 	[%rd14], %r67;
$L__BB0_52:
	ret;

}
	// .globl	_Z20add_exclusive_kernelPiS_m
.visible .entry _Z20add_exclusive_kernelPiS_m(
	.param .u64 .ptr .align 1 _Z20add_exclusive_kernelPiS_m_param_0,
	.param .u64 .ptr .align 1 _Z20add_exclusive_kernelPiS_m_param_1,
	.param .u64 _Z20add_exclusive_kernelPiS_m_param_2
)
{
	.reg .pred 	%p<4>;
	.reg .b32 	%r<8>;
	.reg .b64 	%rd<11>;

	ld.param.u64 	%rd2, [_Z20add_exclusive_kernelPiS_m_param_0];
	ld.param.u64 	%rd3, [_Z20add_exclusive_kernelPiS_m_param_1];
	ld.param.u64 	%rd4, [_Z20add_exclusive_kernelPiS_m_param_2];
	mov.u32 	%r1, %ctaid.x;
	mov.u32 	%r2, %ntid.x;
	mov.u32 	%r3, %tid.x;
	mad.lo.s32 	%r4, %r1, %r2, %r3;
	cvt.u64.u32 	%rd1, %r4;
	setp.le.u64 	%p1, %rd4, %rd1;
	setp.eq.s32 	%p2, %r1, 0;
	or.pred  	%p3, %p2, %p1;
	@%p3 bra 	$L__BB1_2;
	cvta.to.global.u64 	%rd5, %rd3;
	cvta.to.global.u64 	%rd6, %rd2;
	mul.wide.u32 	%rd7, %r1, 4;
	add.s64 	%rd8, %rd5, %rd7;
	ld.global.u32 	%r5, [%rd8];
	shl.b64 	%rd9, %rd1, 2;
	add.s64 	%rd10, %rd6, %rd9;
	ld.global.u32 	%r6, [%rd10];
	add.s32 	%r7, %r6, %r5;
	st.global.u32 	[%rd10], %r7;
$L__BB1_2:
	ret;

}
	// .globl	_Z12radix_kernelPiS_S_mi
.visible .entry _Z12radix_kernelPiS_S_mi(
	.param .u64 .ptr .align 1 _Z12radix_kernelPiS_S_mi_param_0,
	.param .u64 .ptr .align 1 _Z12radix_kernelPiS_S_mi_param_1,
	.param .u64 .ptr .align 1 _Z12radix_kernelPiS_S_mi_param_2,
	.param .u64 _Z12radix_kernelPiS_S_mi_param_3,
	.param .u32 _Z12radix_kernelPiS_S_mi_param_4
)
{
	.reg .pred 	%p<4>;
	.reg .b32 	%r<15>;
	.reg .b64 	%rd<28>;

	ld.param.u64 	%rd9, [_Z12radix_kernelPiS_S_mi_param_0];
	ld.param.u64 	%rd10, [_Z12radix_kernelPiS_S_mi_param_1];
	ld.param.u64 	%rd7, [_Z12radix_kernelPiS_S_mi_param_2];
	ld.param.u64 	%rd8, [_Z12radix_kernelPiS_S_mi_param_3];
	ld.param.u32 	%r3, [_Z12radix_kernelPiS_S_mi_param_4];
	cvta.to.global.u64 	%rd1, %rd10;
	cvta.to.global.u64 	%rd2, %rd9;
	mov.u32 	%r4, %ntid.x;
	mov.u32 	%r5, %ctaid.x;
	mov.u32 	%r6, %tid.x;
	mad.lo.s32 	%r7, %r4, %r5, %r6;
	cvt.u64.u32 	%rd3, %r7;
	setp.le.u64 	%p1, %rd8, %rd3;
	@%p1 bra 	$L__BB2_5;
	shl.b64 	%rd11, %rd3, 2;
	add.s64 	%rd12, %rd2, %rd11;
	ld.global.u32 	%r1, [%rd12];
	mov.b32 	%r8, 1;
	shl.b32 	%r2, %r8, %r3;
	and.b32  	%r9, %r1, %r2;
	setp.eq.s32 	%p2, %r9, 0;
	@%p2 bra 	$L__BB2_3;
	shl.b64 	%rd13, %rd8, 2;
	add.s64 	%rd14, %rd1, %rd13;
	ld.global.u32 	%r10, [%rd14+-4];
	add.s64 	%rd15, %rd2, %rd13;
	ld.global.u32 	%r11, [%rd15+-4];
	and.b32  	%r12, %r11, %r2;
	setp.gt.s32 	%p3, %r12, 0;
	selp.u32 	%r13, 1, 0, %p3;
	add.s32 	%r14, %r10, %r13;
	cvt.s64.s32 	%rd16, %r14;
	add.s64 	%rd18, %rd1, %rd11;
	ld.global.s32 	%rd19, [%rd18];
	add.s64 	%rd20, %rd8, %rd19;
	sub.s64 	%rd27, %rd20, %rd16;
	bra.uni 	$L__BB2_4;
$L__BB2_3:
	add.s64 	%rd22, %rd1, %rd11;
	ld.global.s32 	%rd23, [%rd22];
	sub.s64 	%rd27, %rd3, %rd23;
$L__BB2_4:
	cvta.to.global.u64 	%rd24, %rd7;
	shl.b64 	%rd25, %rd27, 2;
	add.s64 	%rd26, %rd24, %rd25;
	st.global.u32 	[%rd26], %r1;
$L__BB2_5:
	ret;

}


// ===== COMPILED SASS (sm_100) =====

	.target	sm_100

	.elftype	@"ET_EXEC"


//--------------------- .note.nv.tkinfo           --------------------------
	.section	.note.nv.tkinfo,"",@"SHT_NOTE"
	.sectionflags	@"SHF_NOTE_NV_TKINFO"
	.tkinfo
        /*0018*/ 	.word	0x00000002
        /*0030*/ 	.string	""
        /*0030*/ 	.string	"ptxas"
        /*0030*/ 	.string	"Cuda compilation tools, release 13.0, V13.0.88"
        /*0030*/ 	.string	"Build cuda_13.0.r13.0/compiler.36424714_0"
        /*0030*/ 	.string	"-arch sm_100 -m 64 "



//--------------------- .note.nv.cuinfo           --------------------------
	.section	.note.nv.cuinfo,"",@"SHT_NOTE"
	.sectionflags	@"SHF_NOTE_NV_CUINFO"
        /*0018*/ 	.short	0x0002
        /*001a*/ 	.short	0x0064
        /*001c*/ 	.short	0x0082
	.zero		2


//--------------------- .nv.info                  --------------------------
	.section	.nv.info,"",@"SHT_CUDA_INFO"
	.align	4


	//----- nvinfo : EIATTR_REGCOUNT
	.align		4
        /*0000*/ 	.byte	0x04, 0x2f
        /*0002*/ 	.short	(.L_1 - .L_0)
	.align		4
.L_0:
        /*0004*/ 	.word	index@(_Z28kogge_stone_exclusive_kernelPiS_S_mi)
        /*0008*/ 	.word	0x0000000e


	//----- nvinfo : EIATTR_FRAME_SIZE
	.align		4
.L_1:
        /*000c*/ 	.byte	0x04, 0x11
        /*000e*/ 	.short	(.L_3 - .L_2)
	.align		4
.L_2:
        /*0010*/ 	.word	index@(_Z28kogge_stone_exclusive_kernelPiS_S_mi)
        /*0014*/ 	.word	0x00000000


	//----- nvinfo : EIATTR_REGCOUNT
	.align		4
.L_3:
        /*0018*/ 	.byte	0x04, 0x2f
        /*001a*/ 	.short	(.L_5 - .L_4)
	.align		4
.L_4:
        /*001c*/ 	.word	index@(_Z20add_exclusive_kernelPiS_m)
        /*0020*/ 	.word	0x0000000a


	//----- nvinfo : EIATTR_FRAME_SIZE
	.align		4
.L_5:
        /*0024*/ 	.byte	0x04, 0x11
        /*0026*/ 	.short	(.L_7 - .L_6)
	.align		4
.L_6:
        /*0028*/ 	.word	index@(_Z20add_exclusive_kernelPiS_m)
        /*002c*/ 	.word	0x00000000


	//----- nvinfo : EIATTR_REGCOUNT
	.align		4
.L_7:
        /*0030*/ 	.byte	0x04, 0x2f
        /*0032*/ 	.short	(.L_9 - .L_8)
	.align		4
.L_8:
        /*0034*/ 	.word	index@(_Z12radix_kernelPiS_S_mi)
        /*0038*/ 	.word	0x0000000c


	//----- nvinfo : EIATTR_FRAME_SIZE
	.align		4
.L_9:
        /*003c*/ 	.byte	0x04, 0x11
        /*003e*/ 	.short	(.L_11 - .L_10)
	.align		4
.L_10:
        /*0040*/ 	.word	index@(_Z12radix_kernelPiS_S_mi)
        /*0044*/ 	.word	0x00000000


	//----- nvinfo : EIATTR_MIN_STACK_SIZE
	.align		4
.L_11:
        /*0048*/ 	.byte	0x04, 0x12
        /*004a*/ 	.short	(.L_13 - .L_12)
	.align		4
.L_12:
        /*004c*/ 	.word	index@(_Z12radix_kernelPiS_S_mi)
        /*0050*/ 	.word	0x00000000


	//----- nvinfo : EIATTR_MIN_STACK_SIZE
	.align		4
.L_13:
        /*0054*/ 	.byte	0x04, 0x12
        /*0056*/ 	.short	(.L_15 - .L_14)
	.align		4
.L_14:
        /*0058*/ 	.word	index@(_Z20add_exclusive_kernelPiS_m)
        /*005c*/ 	.word	0x00000000


	//----- nvinfo : EIATTR_MIN_STACK_SIZE
	.align		4
.L_15:
        /*0060*/ 	.byte	0x04, 0x12
        /*0062*/ 	.short	(.L_17 - .L_16)
	.align		4
.L_16:
        /*0064*/ 	.word	index@(_Z28kogge_stone_exclusive_kernelPiS_S_mi)
        /*0068*/ 	.word	0x00000000
.L_17:


//--------------------- .nv.compat                --------------------------
	.section	.nv.compat,"",@"SHT_CUDA_COMPAT_INFO"
	.align	4
        /*0000*/ 	.byte	0x02, 0x09, 0x00, 0x00, 0x02, 0x02, 0x01, 0x00, 0x02, 0x05, 0x05, 0x00, 0x03, 0x07, 0x01, 0x01
        /*0010*/ 	.byte	0x02, 0x03, 0x00, 0x00, 0x02, 0x06, 0x01, 0x00, 0x04, 0x0b, 0x08, 0x00, 0x09, 0x00, 0x00, 0x00
        /*0020*/ 	.byte	0x00, 0x00, 0x00, 0x00


//--------------------- .nv.info._Z12radix_kernelPiS_S_mi --------------------------
	.section	.nv.info._Z12radix_kernelPiS_S_mi,"",@"SHT_CUDA_INFO"
	.sectionflags	@""
	.align	4


	//----- nvinfo : EIATTR_CUDA_API_VERSION
	.align		4
        /*0000*/ 	.byte	0x04, 0x37
        /*0002*/ 	.short	(.L_19 - .L_18)
.L_18:
        /*0004*/ 	.word	0x00000082


	//----- nvinfo : EIATTR_KPARAM_INFO
	.align		4
.L_19:
        /*0008*/ 	.byte	0x04, 0x17
        /*000a*/ 	.short	(.L_21 - .L_20)
.L_20:
        /*000c*/ 	.word	0x00000000
        /*0010*/ 	.short	0x0004
        /*0012*/ 	.short	0x0020
        /*0014*/ 	.byte	0x00, 0xf0, 0x11, 0x00


	//----- nvinfo : EIATTR_KPARAM_INFO
	.align		4
.L_21:
        /*0018*/ 	.byte	0x04, 0x17
        /*001a*/ 	.short	(.L_23 - .L_22)
.L_22:
        /*001c*/ 	.word	0x00000000
        /*0020*/ 	.short	0x0003
        /*0022*/ 	.short	0x0018
        /*0024*/ 	.byte	0x00, 0xf0, 0x21, 0x00


	//----- nvinfo : EIATTR_KPARAM_INFO
	.align		4
.L_23:
        /*0028*/ 	.byte	0x04, 0x17
        /*002a*/ 	.short	(.L_25 - .L_24)
.L_24:
        /*002c*/ 	.word	0x00000000
        /*0030*/ 	.short	0x0002
        /*0032*/ 	.short	0x0010
        /*0034*/ 	.byte	0x00, 0xf5, 0x21, 0x00


	//----- nvinfo : EIATTR_KPARAM_INFO
	.align		4
.L_25:
        /*0038*/ 	.byte	0x04, 0x17
        /*003a*/ 	.short	(.L_27 - .L_26)
.L_26:
        /*003c*/ 	.word	0x00000000
        /*0040*/ 	.short	0x0001
        /*0042*/ 	.short	0x0008
        /*0044*/ 	.byte	0x00, 0xf5, 0x21, 0x00


	//----- nvinfo : EIATTR_KPARAM_INFO
	.align		4
.L_27:
        /*0048*/ 	.byte	0x04, 0x17
        /*004a*/ 	.short	(.L_29 - .L_28)
.L_28:
        /*004c*/ 	.word	0x00000000
        /*0050*/ 	.short	0x0000
        /*0052*/ 	.short	0x0000
        /*0054*/ 	.byte	0x00, 0xf5, 0x21, 0x00


	//----- nvinfo : EIATTR_SPARSE_MMA_MASK
	.align		4
.L_29:
        /*0058*/ 	.byte	0x03, 0x50
        /*005a*/ 	.short	0x0000


	//----- nvinfo : EIATTR_MAXREG_COUNT
	.align		4
        /*005c*/ 	.byte	0x03, 0x1b
        /*005e*/ 	.short	0x00ff


	//----- nvinfo : EIATTR_MERCURY_ISA_VERSION
	.align		4
        /*0060*/ 	.byte	0x03, 0x5f
        /*0062*/ 	.short	0x0101


	//----- nvinfo : EIATTR_VRC_CTA_INIT_COUNT
	.align		4
        /*0064*/ 	.byte	0x02, 0x4a
	.zero		1
	.zero		1


	//----- nvinfo : EIATTR_EXIT_INSTR_OFFSETS
	.align		4
        /*0068*/ 	.byte	0x04, 0x1c
        /*006a*/ 	.short	(.L_31 - .L_30)


	//   ....[0]....
.L_30:
        /*006c*/ 	.word	0x00000080


	//   ....[1]....
        /*0070*/ 	.word	0x000003b0


	//----- nvinfo : EIATTR_CRS_STACK_SIZE
	.align		4
.L_31:
        /*0074*/ 	.byte	0x04, 0x1e
        /*0076*/ 	.short	(.L_33 - .L_32)
.L_32:
        /*0078*/ 	.word	0x00000000


	//----- nvinfo : EIATTR_CBANK_PARAM_SIZE
	.align		4
.L_33:
        /*007c*/ 	.byte	0x03, 0x19
        /*007e*/ 	.short	0x0024


	//----- nvinfo : EIATTR_PARAM_CBANK
	.align		4
        /*0080*/ 	.byte	0x04, 0x0a
        /*0082*/ 	.short	(.L_35 - .L_34)
	.align		4
.L_34:
        /*0084*/ 	.word	index@(.nv.constant0._Z12radix_kernelPiS_S_mi)
        /*0088*/ 	.short	0x0380
        /*008a*/ 	.short	0x0024


	//----- nvinfo : EIATTR_SW_WAR
	.align		4
.L_35:
        /*008c*/ 	.byte	0x04, 0x36
        /*008e*/ 	.short	(.L_37 - .L_36)
.L_36:
        /*0090*/ 	.word	0x00000008
.L_37:


//--------------------- .nv.info._Z20add_exclusive_kernelPiS_m --------------------------
	.section	.nv.info._Z20add_exclusive_kernelPiS_m,"",@"SHT_CUDA_INFO"
	.sectionflags	@""
	.align	4


	//----- nvinfo : EIATTR_CUDA_API_VERSION
	.align		4
        /*0000*/ 	.byte	0x04, 0x37
        /*0002*/ 	.short	(.L_39 - .L_38)
.L_38:
        /*0004*/ 	.word	0x00000082


	//----- nvinfo : EIATTR_KPARAM_INFO
	.align		4
.L_39:
        /*0008*/ 	.byte	0x04, 0x17
        /*000a*/ 	.short	(.L_41 - .L_40)
.L_40:
        /*000c*/ 	.word	0x00000000
        /*0010*/ 	.short	0x0002
        /*0012*/ 	.short	0x0010
        /*0014*/ 	.byte	0x00, 0xf0, 0x21, 0x00


	//----- nvinfo : EIATTR_KPARAM_INFO
	.align		4
.L_41:
        /*0018*/ 	.byte	0x04, 0x17
        /*001a*/ 	.short	(.L_43 - .L_42)
.L_42:
        /*001c*/ 	.word	0x00000000
        /*0020*/ 	.short	0x0001
        /*0022*/ 	.short	0x0008
        /*0024*/ 	.byte	0x00, 0xf5, 0x21, 0x00


	//----- nvinfo : EIATTR_KPARAM_INFO
	.align		4
.L_43:
        /*0028*/ 	.byte	0x04, 0x17
        /*002a*/ 	.short	(.L_45 - .L_44)
.L_44:
        /*002c*/ 	.word	0x00000000
        /*0030*/ 	.short	0x0000
        /*0032*/ 	.short	0x0000
        /*0034*/ 	.byte	0x00, 0xf5, 0x21, 0x00


	//----- nvinfo : EIATTR_SPARSE_MMA_MASK
	.align		4
.L_45:
        /*0038*/ 	.byte	0x03, 0x50
        /*003a*/ 	.short	0x0000


	//----- nvinfo : EIATTR_MAXREG_COUNT
	.align		4
        /*003c*/ 	.byte	0x03, 0x1b
        /*003e*/ 	.short	0x00ff


	//----- nvinfo : EIATTR_MERCURY_ISA_VERSION
	.align		4
        /*0040*/ 	.byte	0x03, 0x5f
        /*0042*/ 	.short	0x0101


	//----- nvinfo : EIATTR_VRC_CTA_INIT_COUNT
	.align		4
        /*0044*/ 	.byte	0x02, 0x4a
	.zero		1
	.zero		1


	//----- nvinfo : EIATTR_EXIT_INSTR_OFFSETS
	.align		4
        /*0048*/ 	.byte	0x04, 0x1c
        /*004a*/ 	.short	(.L_47 - .L_46)


	//   ....[0]....
.L_46:
        /*004c*/ 	.word	0x00000090


	//   ....[1]....
        /*0050*/ 	.word	0x00000140


	//----- nvinfo : EIATTR_CBANK_PARAM_SIZE
	.align		4
.L_47:
        /*0054*/ 	.byte	0x03, 0x19
        /*0056*/ 	.short	0x0018


	//----- nvinfo : EIATTR_PARAM_CBANK
	.align		4
        /*0058*/ 	.byte	0x04, 0x0a
        /*005a*/ 	.short	(.L_49 - .L_48)
	.align		4
.L_48:
        /*005c*/ 	.word	index@(.nv.constant0._Z20add_exclusive_kernelPiS_m)
        /*0060*/ 	.short	0x0380
        /*0062*/ 	.short	0x0018


	//----- nvinfo : EIATTR_SW_WAR
	.align		4
.L_49:
        /*0064*/ 	.byte	0x04, 0x36
        /*0066*/ 	.short	(.L_51 - .L_50)
.L_50:
        /*0068*/ 	.word	0x00000008
.L_51:


//--------------------- .nv.info._Z28kogge_stone_exclusive_kernelPiS_S_mi --------------------------
	.section	.nv.info._Z28kogge_stone_exclusive_kernelPiS_S_mi,"",@"SHT_CUDA_INFO"
	.sectionflags	@""
	.align	4


	//----- nvinfo : EIATTR_CUDA_API_VERSION
	.align		4
        /*0000*/ 	.byte	0x04, 0x37
        /*0002*/ 	.short	(.L_53 - .L_52)
.L_52:
        /*0004*/ 	.word	0x00000082


	//----- nvinfo : EIATTR_KPARAM_INFO
	.align		4
.L_53:
        /*0008*/ 	.byte	0x04, 0x17
        /*000a*/ 	.short	(.L_55 - .L_54)
.L_54:
        /*000c*/ 	.word	0x00000000
        /*0010*/ 	.short	0x0004
        /*0012*/ 	.short	0x0020
        /*0014*/ 	.byte	0x00, 0xf0, 0x11, 0x00


	//----- nvinfo : EIATTR_KPARAM_INFO
	.align		4
.L_55:
        /*0018*/ 	.byte	0x04, 0x17
        /*001a*/ 	.short	(.L_57 - .L_56)
.L_56:
        /*001c*/ 	.word	0x00000000
        /*0020*/ 	.short	0x0003
        /*0022*/ 	.short	0x0018
        /*0024*/ 	.byte	0x00, 0xf0, 0x21, 0x00


	//----- nvinfo : EIATTR_KPARAM_INFO
	.align		4
.L_57:
        /*0028*/ 	.byte	0x04, 0x17
        /*002a*/ 	.short	(.L_59 - .L_58)
.L_58:
        /*002c*/ 	.word	0x00000000
        /*0030*/ 	.short	0x0002
        /*0032*/ 	.short	0x0010
        /*0034*/ 	.byte	0x00, 0xf5, 0x21, 0x00


	//----- nvinfo : EIATTR_KPARAM_INFO
	.align		4
.L_59:
        /*0038*/ 	.byte	0x04, 0x17
        /*003a*/ 	.short	(.L_61 - .L_60)
.L_60:
        /*003c*/ 	.word	0x00000000
        /*0040*/ 	.short	0x0001
        /*0042*/ 	.short	0x0008
        /*0044*/ 	.byte	0x00, 0xf5, 0x21, 0x00


	//----- nvinfo : EIATTR_KPARAM_INFO
	.align		4
.L_61:
        /*0048*/ 	.byte	0x04, 0x17
        /*004a*/ 	.short	(.L_63 - .L_62)
.L_62:
        /*004c*/ 	.word	0x00000000
        /*0050*/ 	.short	0x0000
        /*0052*/ 	.short	0x0000
        /*0054*/ 	.byte	0x00, 0xf5, 0x21, 0x00


	//----- nvinfo : EIATTR_SPARSE_MMA_MASK
	.align		4
.L_63:
        /*0058*/ 	.byte	0x03, 0x50
        /*005a*/ 	.short	0x0000


	//----- nvinfo : EIATTR_MAXREG_COUNT
	.align		4
        /*005c*/ 	.byte	0x03, 0x1b
        /*005e*/ 	.short	0x00ff


	//----- nvinfo : EIATTR_NUM_BARRIERS
	.align		4
        /*0060*/ 	.byte	0x02, 0x4c
        /*0062*/ 	.byte	0x01
	.zero		1


	//----- nvinfo : EIATTR_MERCURY_ISA_VERSION
	.align		4
        /*0064*/ 	.byte	0x03, 0x5f
        /*0066*/ 	.short	0x0101


	//----- nvinfo : EIATTR_VRC_CTA_INIT_COUNT
	.align		4
        /*0068*/ 	.byte	0x02, 0x4a
	.zero		1
	.zero		1


	//----- nvinfo : EIATTR_EXIT_INSTR_OFFSETS
	.align		4
        /*006c*/ 	.byte	0x04, 0x1c
        /*006e*/ 	.short	(.L_65 - .L_64)


	//   ....[0]....
.L_64:
        /*0070*/ 	.word	0x000008a0


	//   ....[1]....
        /*0074*/ 	.word	0x00000990


	//----- nvinfo : EIATTR_CRS_STACK_SIZE
	.align		4
.L_65:
        /*0078*/ 	.byte	0x04, 0x1e
        /*007a*/ 	.short	(.L_67 - .L_66)
.L_66:
        /*007c*/ 	.word	0x00000000


	//----- nvinfo : EIATTR_CBANK_PARAM_SIZE
	.align		4
.L_67:
        /*0080*/ 	.byte	0x03, 0x19
        /*0082*/ 	.short	0x0024


	//----- nvinfo : EIATTR_PARAM_CBANK
	.align		4
        /*0084*/ 	.byte	0x04, 0x0a
        /*0086*/ 	.short	(.L_69 - .L_68)
	.align		4
.L_68:
        /*0088*/ 	.word	index@(.nv.constant0._Z28kogge_stone_exclusive_kernelPiS_S_mi)
        /*008c*/ 	.short	0x0380
        /*008e*/ 	.short	0x0024


	//----- nvinfo : EIATTR_SW_WAR
	.align		4
.L_69:
        /*0090*/ 	.byte	0x04, 0x36
        /*0092*/ 	.short	(.L_71 - .L_70)
.L_70:
        /*0094*/ 	.word	0x00000008
.L_71:


//--------------------- .nv.callgraph             --------------------------
	.section	.nv.callgraph,"",@"SHT_CUDA_CALLGRAPH"
	.align	4
	.sectionentsize	8
	.align		4
        /*0000*/ 	.word	0x00000000
	.align		4
        /*0004*/ 	.word	0xffffffff
	.align		4
        /*0008*/ 	.word	0x00000000
	.align		4
        /*000c*/ 	.word	0xfffffffe
	.align		4
        /*0010*/ 	.word	0x00000000
	.align		4
        /*0014*/ 	.word	0xfffffffd
	.align		4
        /*0018*/ 	.word	0x00000000
	.align		4
        /*001c*/ 	.word	0xfffffffc


//--------------------- .text._Z12radix_kernelPiS_S_mi --------------------------
	.section	.text._Z12radix_kernelPiS_S_mi,"ax",@progbits
	.align	128
        .global         _Z12radix_kernelPiS_S_mi
        .type           _Z12radix_kernelPiS_S_mi,@function
        .size           _Z12radix_kernelPiS_S_mi,(.L_x_9 - _Z12radix_kernelPiS_S_mi)
        .other          _Z12radix_kernelPiS_S_mi,@"STO_CUDA_ENTRY STV_DEFAULT"
_Z12radix_kernelPiS_S_mi:
.text._Z12radix_kernelPiS_S_mi:
[----:B------:R-:W-:Y:S01]  /*0000*/  LDC R1, c[0x0][0x37c] ;  /* 0x0000df00ff017b82 */ /* 0x000fe20000000800 */
[----:B------:R-:W0:Y:S01]  /*0010*/  S2R R0, SR_CTAID.X ;  /* 0x0000000000007919 */ /* 0x000e220000002500 */
[----:B------:R-:W0:Y:S01]  /*0020*/  LDCU UR4, c[0x0][0x360] ;  /* 0x00006c00ff0477ac */ /* 0x000e220008000800 */
[----:B------:R-:W0:Y:S01]  /*0030*/  S2R R3, SR_TID.X ;  /* 0x0000000000037919 */ /* 0x000e220000002100 */
[----:B------:R-:W1:Y:S01]  /*0040*/  LDCU.64 UR12, c[0x0][0x398] ;  /* 0x00007300ff0c77ac */ /* 0x000e620008000a00 */
[----:B0-----:R-:W-:-:S05]  /*0050*/  IMAD R0, R0, UR4, R3 ;  /* 0x0000000400007c24 */ /* 0x001fca000f8e0203 */
[----:B-1----:R-:W-:-:S04]  /*0060*/  ISETP.GE.U32.AND P0, PT, R0, UR12, PT ;  /* 0x0000000c00007c0c */ /* 0x002fc8000bf06070 */
[----:B------:R-:W-:-:S13]  /*0070*/  ISETP.GE.U32.AND.EX P0, PT, RZ, UR13, PT, P0 ;  /* 0x0000000dff007c0c */ /* 0x000fda000bf06100 */
[----:B------:R-:W-:Y:S05]  /*0080*/  @P0 EXIT ;  /* 0x000000000000094d */ /* 0x000fea0003800000 */
[----:B------:R-:W0:Y:S01]  /*0090*/  LDCU.64 UR14, c[0x0][0x380] ;  /* 0x00007000ff0e77ac */ /* 0x000e220008000a00 */
[----:B------:R-:W-:Y:S01]  /*00a0*/  IMAD.SHL.U32 R6, R0, 0x4, RZ ;  /* 0x0000000400067824 */ /* 0x000fe200078e00ff */
[----:B------:R-:W-:Y:S01]  /*00b0*/  SHF.R.U32.HI R7, RZ, 0x1e, R0 ;  /* 0x0000001eff077819 */ /* 0x000fe20000011600 */
[----:B------:R-:W1:Y:S01]  /*00c0*/  LDCU.64 UR8, c[0x0][0x358] ;  /* 0x00006b00ff0877ac */ /* 0x000e620008000a00 */
[----:B------:R-:W2:Y:S02]  /*00d0*/  LDCU UR4, c[0x0][0x3a0] ;  /* 0x00007400ff0477ac */ /* 0x000ea40008000800 */
[----:B0-----:R-:W-:-:S04]  /*00e0*/  IADD3 R2, P0, PT, R6, UR14, RZ ;  /* 0x0000000e06027c10 */ /* 0x001fc8000ff1e0ff */
[----:B------:R-:W-:-:S05]  /*00f0*/  IADD3.X R3, PT, PT, R7, UR15, RZ, P0, !PT ;  /* 0x0000000f07037c10 */ /* 0x000fca00087fe4ff */
[----:B-1----:R-:W3:Y:S01]  /*0100*/  LDG.E R9, desc[UR8][R2.64] ;  /* 0x0000000802097981 */ /* 0x002ee2000c1e1900 */
[----:B------:R-:W-:Y:S01]  /*0110*/  UMOV UR5, 0x1 ;  /* 0x0000000100057882 */ /* 0x000fe20000000000 */
[----:B------:R-:W-:Y:S01]  /*0120*/  BSSY.RECONVERGENT B0, `(.L_x_0) ;  /* 0x0000024000007945 */ /* 0x000fe20003800200 */
[----:B--2---:R-:W-:-:S06]  /*0130*/  USHF.L.U32 UR4, UR5, UR4, URZ ;  /* 0x0000000405047299 */ /* 0x004fcc00080006ff */
[----:B---3--:R-:W-:-:S13]  /*0140*/  LOP3.LUT P0, RZ, R9, UR4, RZ, 0xc0, !PT ;  /* 0x0000000409ff7c12 */ /* 0x008fda000f80c0ff */
[----:B------:R-:W-:Y:S05]  /*0150*/  @!P0 BRA `(.L_x_1) ;  /* 0x0000000000648947 */ /* 0x000fea0003800000 */
[----:B------:R-:W-:Y:S01]  /*0160*/  USHF.L.U32 UR5, UR12, 0x2, URZ ;  /* 0x000000020c057899 */ /* 0x000fe200080006ff */
[----:B------:R-:W0:Y:S01]  /*0170*/  LDCU.64 UR16, c[0x0][0x388] ;  /* 0x00007100ff1077ac */ /* 0x000e220008000a00 */
[----:B------:R-:W-:Y:S02]  /*0180*/  USHF.L.U64.HI UR6, UR12, 0x2, UR13 ;  /* 0x000000020c067899 */ /* 0x000fe4000801020d */
[----:B------:R-:W-:-:S04]  /*0190*/  UIADD3 UR7, UP0, UPT, UR5, UR14, URZ ;  /* 0x0000000e05077290 */ /* 0x000fc8000ff1e0ff */
[----:B------:R-:W-:Y:S02]  /*01a0*/  UIADD3.X UR10, UPT, UPT, UR6, UR15, URZ, UP0, !UPT ;  /* 0x0000000f060a7290 */ /* 0x000fe400087fe4ff */
[----:B------:R-:W-:-:S04]  /*01b0*/  IMAD.U32 R4, RZ, RZ, UR7 ;  /* 0x00000007ff047e24 */ /* 0x000fc8000f8e00ff */
[----:B------:R-:W-:Y:S01]  /*01c0*/  IMAD.U32 R5, RZ, RZ, UR10 ;  /* 0x0000000aff057e24 */ /* 0x000fe2000f8e00ff */
[----:B0-----:R-:W-:-:S04]  /*01d0*/  UIADD3 UR5, UP0, UPT, UR5, UR16, URZ ;  /* 0x0000001005057290 */ /* 0x001fc8000ff1e0ff */
[----:B------:R-:W2:Y:S01]  /*01e0*/  LDG.E R4, desc[UR8][R4.64+-0x4] ;  /* 0xfffffc0804047981 */ /* 0x000ea2000c1e1900 */
[----:B------:R-:W-:Y:S01]  /*01f0*/  UIADD3.X UR6, UPT, UPT, UR6, UR17, URZ, UP0, !UPT ;  /* 0x0000001106067290 */ /* 0x000fe200087fe4ff */
[----:B------:R-:W-:Y:S01]  /*0200*/  IADD3 R6, P0, PT, R6, UR16, RZ ;  /* 0x0000001006067c10 */ /* 0x000fe2000ff1e0ff */
[----:B------:R-:W-:-:S04]  /*0210*/  IMAD.U32 R2, RZ, RZ, UR5 ;  /* 0x00000005ff027e24 */ /* 0x000fc8000f8e00ff */
[----:B------:R-:W-:Y:S01]  /*0220*/  IMAD.U32 R3, RZ, RZ, UR6 ;  /* 0x00000006ff037e24 */ /* 0x000fe2000f8e00ff */
[----:B------:R-:W-:-:S04]  /*0230*/  IADD3.X R7, PT, PT, R7, UR17, RZ, P0, !PT ;  /* 0x0000001107077c10 */ /* 0x000fc800087fe4ff */
[----:B------:R-:W3:Y:S04]  /*0240*/  LDG.E R2, desc[UR8][R2.64+-0x4] ;  /* 0xfffffc0802027981 */ /* 0x000ee8000c1e1900 */
[----:B------:R-:W4:Y:S01]  /*0250*/  LDG.E R7, desc[UR8][R6.64] ;  /* 0x0000000806077981 */ /* 0x000f22000c1e1900 */
[----:B--2---:R-:W-:-:S04]  /*0260*/  LOP3.LUT R0, R4, UR4, RZ, 0xc0, !PT ;  /* 0x0000000404007c12 */ /* 0x004fc8000f8ec0ff */
[----:B------:R-:W-:Y:S01]  /*0270*/  ISETP.GT.AND P0, PT, R0, RZ, PT ;  /* 0x000000ff0000720c */ /* 0x000fe20003f04270 */
[----:B---3--:R-:W-:Y:S01]  /*0280*/  VIADD R0, R2, 0x1 ;  /* 0x0000000102007836 */ /* 0x008fe20000000000 */
[----:B----4-:R-:W-:-:S11]  /*0290*/  SHF.R.S32.HI R5, RZ, 0x1f, R7 ;  /* 0x0000001fff057819 */ /* 0x010fd60000011407 */
[----:B------:R-:W-:-:S05]  /*02a0*/  @!P0 IMAD.MOV R0, RZ, RZ, R2 ;  /* 0x000000ffff008224 */ /* 0x000fca00078e0202 */
[----:B------:R-:W-:Y:S02]  /*02b0*/  IADD3 R4, P0, P1, -R0, UR12, R7 ;  /* 0x0000000c00047c10 */ /* 0x000fe4000f91e107 */
[----:B------:R-:W-:-:S04]  /*02c0*/  SHF.R.S32.HI R0, RZ, 0x1f, R0 ;  /* 0x0000001fff007819 */ /* 0x000fc80000011400 */
[----:B------:R-:W-:Y:S01]  /*02d0*/  IADD3.X R5, PT, PT, ~R0, UR13, R5, P0, P1 ;  /* 0x0000000d00057c10 */ /* 0x000fe200087e2505 */
[----:B------:R-:W-:Y:S06]  /*02e0*/  BRA `(.L_x_2) ;  /* 0x00000000001c7947 */ /* 0x000fec0003800000 */
.L_x_1:
[----:B------:R-:W0:Y:S02]  /*02f0*/  LDCU.64 UR6, c[0x0][0x388] ;  /* 0x00007100ff0677ac */ /* 0x000e240008000a00 */
[----:B0-----:R-:W-:-:S04]  /*0300*/  IADD3 R2, P0, PT, R6, UR6, RZ ;  /* 0x0000000606027c10 */ /* 0x001fc8000ff1e0ff */
[----:B------:R-:W-:-:S06]  /*0310*/  IADD3.X R3, PT, PT, R7, UR7, RZ, P0, !PT ;  /* 0x0000000707037c10 */ /* 0x000fcc00087fe4ff */
[----:B------:R-:W2:Y:S02]  /*0320*/  LDG.E R3, desc[UR8][R2.64] ;  /* 0x0000000802037981 */ /* 0x000ea4000c1e1900 */
[----:B--2---:R-:W-:Y:S02]  /*0330*/  IADD3 R4, P0, PT, R0, -R3, RZ ;  /* 0x8000000300047210 */ /* 0x004fe40007f1e0ff */
[----:B------:R-:W-:-:S05]  /*0340*/  SHF.R.S32.HI R5, RZ, 0x1f, R3 ;  /* 0x0000001fff057819 */ /* 0x000fca0000011403 */
[----:B------:R-:W-:-:S07]  /*0350*/  IMAD.X R5, RZ, RZ, ~R5, P0 ;  /* 0x000000ffff057224 */ /* 0x000fce00000e0e05 */
.L_x_2:
[----:B------:R-:W-:Y:S05]  /*0360*/  BSYNC.RECONVERGENT B0 ;  /* 0x0000000000007941 */ /* 0x000fea0003800200 */
.L_x_0:
[----:B------:R-:W0:Y:S02]  /*0370*/  LDCU.64 UR6, c[0x0][0x390] ;  /* 0x00007200ff0677ac */ /* 0x000e240008000a00 */
[----:B0-----:R-:W-:-:S04]  /*0380*/  LEA R2, P0, R4, UR6, 0x2 ;  /* 0x0000000604027c11 */ /* 0x001fc8000f8010ff */
[----:B------:R-:W-:-:S05]  /*0390*/  LEA.HI.X R3, R4, UR7, R5, 0x2, P0 ;  /* 0x0000000704037c11 */ /* 0x000fca00080f1405 */
[----:B------:R-:W-:Y:S01]  /*03a0*/  STG.E desc[UR8][R2.64], R9 ;  /* 0x0000000902007986 */ /* 0x000fe2000c101908 */
[----:B------:R-:W-:Y:S05]  /*03b0*/  EXIT ;  /* 0x000000000000794d */ /* 0x000fea0003800000 */
.L_x_3:
[----:B------:R-:W-:-:S00]  /*03c0*/  BRA `(.L_x_3) ;  /* 0xfffffffc00fc7947 */ /* 0x000fc0000383ffff */
[----:B------:R-:W-:-:S00]  /*03d0*/  NOP ;  /* 0x0000000000007918 */ /* 0x000fc00000000000 */
        /* <DEDUP_REMOVED lines=10> */
.L_x_9:


//--------------------- .text._Z20add_exclusive_kernelPiS_m --------------------------
	.section	.text._Z20add_exclusive_kernelPiS_m,"ax",@progbits
	.align	128
        .global         _Z20add_exclusive_kernelPiS_m
        .type           _Z20add_exclusive_kernelPiS_m,@function
        .size           _Z20add_exclusive_kernelPiS_m,(.L_x_10 - _Z20add_exclusive_kernelPiS_m)
        .other          _Z20add_exclusive_kernelPiS_m,@"STO_CUDA_ENTRY STV_DEFAULT"
_Z20add_exclusive_kernelPiS_m:
.text._Z20add_exclusive_kernelPiS_m:
[----:B------:R-:W-:Y:S01]  /*0000*/  LDC R1, c[0x0][0x37c] ;  /* 0x0000df00ff017b82 */ /* 0x000fe20000000800 */
[----:B------:R-:W0:Y:S01]  /*0010*/  S2R R5, SR_CTAID.X ;  /* 0x0000000000057919 */ /* 0x000e220000002500 */
[----:B------:R-:W0:Y:S01]  /*0020*/  LDCU UR4, c[0x0][0x360] ;  /* 0x00006c00ff0477ac */ /* 0x000e220008000800 */
[----:B------:R-:W0:Y:S01]  /*0030*/  S2R R0, SR_TID.X ;  /* 0x0000000000007919 */ /* 0x000e220000002100 */
[----:B------:R-:W1:Y:S01]  /*0040*/  LDCU.64 UR6, c[0x0][0x390] ;  /* 0x00007200ff0677ac */ /* 0x000e620008000a00 */
[----:B0-----:R-:W-:-:S05]  /*0050*/  IMAD R0, R5, UR4, R0 ;  /* 0x0000000405007c24 */ /* 0x001fca000f8e0200 */
[----:B-1----:R-:W-:-:S04]  /*0060*/  ISETP.GE.U32.AND P0, PT, R0, UR6, PT ;  /* 0x0000000600007c0c */ /* 0x002fc8000bf06070 */
[----:B------:R-:W-:-:S04]  /*0070*/  ISETP.GE.U32.AND.EX P0, PT, RZ, UR7, PT, P0 ;  /* 0x00000007ff007c0c */ /* 0x000fc8000bf06100 */
[----:B------:R-:W-:-:S13]  /*0080*/  ISETP.EQ.OR P0, PT, R5, RZ, P0 ;  /* 0x000000ff0500720c */ /* 0x000fda0000702670 */
[----:B------:R-:W-:Y:S05]  /*0090*/  @P0 EXIT ;  /* 0x000000000000094d */ /* 0x000fea0003800000 */
[----:B------:R-:W0:Y:S01]  /*00a0*/  LDC.64 R2, c[0x0][0x388] ;  /* 0x0000e200ff027b82 */ /* 0x000e220000000a00 */
[----:B------:R-:W1:Y:S01]  /*00b0*/  LDCU.64 UR6, c[0x0][0x380] ;  /* 0x00007000ff0677ac */ /* 0x000e620008000a00 */
[----:B------:R-:W2:Y:S01]  /*00c0*/  LDCU.64 UR4, c[0x0][0x358] ;  /* 0x00006b00ff0477ac */ /* 0x000ea20008000a00 */
[----:B-1----:R-:W-:Y:S01]  /*00d0*/  LEA R4, P0, R0, UR6, 0x2 ;  /* 0x0000000600047c11 */ /* 0x002fe2000f8010ff */
[----:B0-----:R-:W-:-:S03]  /*00e0*/  IMAD.WIDE.U32 R2, R5, 0x4, R2 ;  /* 0x0000000405027825 */ /* 0x001fc600078e0002 */
[----:B------:R-:W-:-:S03]  /*00f0*/  LEA.HI.X R5, R0, UR7, RZ, 0x2, P0 ;  /* 0x0000000700057c11 */ /* 0x000fc600080f14ff */
[----:B--2---:R-:W2:Y:S04]  /*0100*/  LDG.E R2, desc[UR4][R2.64] ;  /* 0x0000000402027981 */ /* 0x004ea8000c1e1900 */
[----:B------:R-:W2:Y:S02]  /*0110*/  LDG.E R7, desc[UR4][R4.64] ;  /* 0x0000000404077981 */ /* 0x000ea4000c1e1900 */
[----:B--2---:R-:W-:-:S05]  /*0120*/  IMAD.IADD R7, R2, 0x1, R7 ;  /* 0x0000000102077824 */ /* 0x004fca00078e0207 */
[----:B------:R-:W-:Y:S01]  /*0130*/  STG.E desc[UR4][R4.64], R7 ;  /* 0x0000000704007986 */ /* 0x000fe2000c101904 */
[----:B------:R-:W-:Y:S05]  /*0140*/  EXIT ;  /* 0x000000000000794d */ /* 0x000fea0003800000 */
.L_x_4:
        /* <DEDUP_REMOVED lines=11> */
.L_x_10:


//--------------------- .text._Z28kogge_stone_exclusive_kernelPiS_S_mi --------------------------
	.section	.text._Z28kogge_stone_exclusive_kernelPiS_S_mi,"ax",@progbits
	.align	128
        .global         _Z28kogge_stone_exclusive_kernelPiS_S_mi
        .type           _Z28kogge_stone_exclusive_kernelPiS_S_mi,@function
        .size           _Z28kogge_stone_exclusive_kernelPiS_S_mi,(.L_x_11 - _Z28kogge_stone_exclusive_kernelPiS_S_mi)
        .other          _Z28kogge_stone_exclusive_kernelPiS_S_mi,@"STO_CUDA_ENTRY STV_DEFAULT"
_Z28kogge_stone_exclusive_kernelPiS_S_mi:
.text._Z28kogge_stone_exclusive_kernelPiS_S_mi:
[----:B------:R-:W-:Y:S01]  /*0000*/  LDC R1, c[0x0][0x37c] ;  /* 0x0000df00ff017b82 */ /* 0x000fe20000000800 */
[----:B------:R-:W0:Y:S01]  /*0010*/  S2R R0, SR_CTAID.X ;  /* 0x0000000000007919 */ /* 0x000e220000002500 */
[----:B------:R-:W0:Y:S06]  /*0020*/  LDCU UR4, c[0x0][0x360] ;  /* 0x00006c00ff0477ac */ /* 0x000e2c0008000800 */
[----:B------:R-:W1:Y:S01]  /*0030*/  S2UR UR5, SR_CgaCtaId ;  /* 0x00000000000579c3 */ /* 0x000e620000008800 */
[----:B------:R-:W-:Y:S01]  /*0040*/  BSSY.RECONVERGENT B0, `(.L_x_5) ;  /* 0x000001a000007945 */ /* 0x000fe20003800200 */
[----:B------:R-:W0:Y:S01]  /*0050*/  S2R R5, SR_TID.X ;  /* 0x0000000000057919 */ /* 0x000e220000002100 */
[----:B------:R-:W2:Y:S01]  /*0060*/  LDCU.64 UR8, c[0x0][0x398] ;  /* 0x00007300ff0877ac */ /* 0x000ea20008000a00 */
[----:B------:R-:W3:Y:S04]  /*0070*/  LDCU.64 UR6, c[0x0][0x358] ;  /* 0x00006b00ff0677ac */ /* 0x000ee80008000a00 */
[----:B------:R-:W4:Y:S01]  /*0080*/  LDC.64 R2, c[0x0][0x380] ;  /* 0x0000e000ff027b82 */ /* 0x000f220000000a00 */
[----:B0-----:R-:W-:Y:S01]  /*0090*/  IMAD R4, R0, UR4, R5 ;  /* 0x0000000400047c24 */ /* 0x001fe2000f8e0205 */
[----:B------:R-:W-:-:S02]  /*00a0*/  UMOV UR4, 0x400 ;  /* 0x0000040000047882 */ /* 0x000fc40000000000 */
[----:B-1----:R-:W-:Y:S01]  /*00b0*/  ULEA UR4, UR5, UR4, 0x18 ;  /* 0x0000000405047291 */ /* 0x002fe2000f8ec0ff */
[C---:B----4-:R-:W-:Y:S01]  /*00c0*/  IMAD.WIDE.U32 R2, R4.reuse, 0x4, R2 ;  /* 0x0000000404027825 */ /* 0x050fe200078e0002 */
[----:B--2---:R-:W-:-:S04]  /*00d0*/  ISETP.GE.U32.AND P0, PT, R4, UR8, PT ;  /* 0x0000000804007c0c */ /* 0x004fc8000bf06070 */
[----:B------:R-:W-:Y:S02]  /*00e0*/  ISETP.GE.U32.AND.EX P0, PT, RZ, UR9, PT, P0 ;  /* 0x00000009ff007c0c */ /* 0x000fe4000bf06100 */
[C---:B------:R-:W-:Y:S02]  /*00f0*/  LEA R6, R5.reuse, UR4, 0x2 ;  /* 0x0000000405067c11 */ /* 0x040fe4000f8e10ff */
[----:B------:R-:W-:-:S13]  /*0100*/  ISETP.EQ.OR P1, PT, R5, RZ, P0 ;  /* 0x000000ff0500720c */ /* 0x000fda0000722670 */
[----:B---3--:R-:W-:Y:S05]  /*0110*/  @P1 BRA `(.L_x_6) ;  /* 0x00000000002c1947 */ /* 0x008fea0003800000 */
[----:B------:R-:W2:Y:S01]  /*0120*/  LDG.E R7, desc[UR6][R2.64+-0x4] ;  /* 0xfffffc0602077981 */ /* 0x000ea2000c1e1900 */
[----:B------:R-:W0:Y:S02]  /*0130*/  LDC R8, c[0x0][0x3a0] ;  /* 0x0000e800ff087b82 */ /* 0x000e240000000800 */
[----:B0-----:R-:W-:-:S13]  /*0140*/  ISETP.NE.AND P2, PT, R8, -0x1, PT ;  /* 0xffffffff0800780c */ /* 0x001fda0003f45270 */
[----:B------:R-:W-:-:S05]  /*0150*/  @P2 IMAD.MOV.U32 R9, RZ, RZ, 0x1 ;  /* 0x00000001ff092424 */ /* 0x000fca00078e00ff */
[----:B------:R-:W-:-:S04]  /*0160*/  @P2 SHF.L.U32 R8, R9, R8, RZ ;  /* 0x0000000809082219 */ /* 0x000fc800000006ff */
[----:B--2---:R-:W-:Y:S01]  /*0170*/  @P2 LOP3.LUT R8, R7, R8, RZ, 0xc0, !PT ;  /* 0x0000000807082212 */ /* 0x004fe200078ec0ff */
[----:B------:R1:W-:Y:S03]  /*0180*/  @!P2 STS [R6], R7 ;  /* 0x000000070600a388 */ /* 0x0003e60000000800 */
[----:B------:R-:W-:-:S04]  /*0190*/  @P2 ISETP.GT.AND P1, PT, R8, RZ, PT ;  /* 0x000000ff0800220c */ /* 0x000fc80003f24270 */
[----:B------:R-:W-:-:S05]  /*01a0*/  @P2 SEL R9, RZ, 0x1, !P1 ;  /* 0x00000001ff092807 */ /* 0x000fca0004800000 */
[----:B------:R1:W-:Y:S01]  /*01b0*/  @P2 STS [R6], R9 ;  /* 0x0000000906002388 */ /* 0x0003e20000000800 */
[----:B------:R-:W-:Y:S05]  /*01c0*/  BRA `(.L_x_7) ;  /* 0x0000000000047947 */ /* 0x000fea0003800000 */
.L_x_6:
[----:B------:R0:W-:Y:S02]  /*01d0*/  STS [R6], RZ ;  /* 0x000000ff06007388 */ /* 0x0001e40000000800 */
.L_x_7:
[----:B------:R-:W-:Y:S05]  /*01e0*/  BSYNC.RECONVERGENT B0 ;  /* 0x0000000000007941 */ /* 0x000fea0003800200 */
.L_x_5:
[----:B------:R-:W-:Y:S01]  /*01f0*/  BAR.SYNC.DEFER_BLOCKING 0x0 ;  /* 0x0000000000007b1d */ /* 0x000fe20000010000 */
[C---:B------:R-:W-:Y:S02]  /*0200*/  ISETP.NE.AND P1, PT, R5.reuse, RZ, PT ;  /* 0x000000ff0500720c */ /* 0x040fe40003f25270 */
[----:B------:R-:W-:-:S11]  /*0210*/  ISETP.GE.U32.AND P2, PT, R5, 0x2, PT ;  /* 0x000000020500780c */ /* 0x000fd60003f46070 */
[----:B-1----:R-:W1:Y:S01]  /*0220*/  @P1 LDS R7, [R6+-0x4] ;  /* 0xfffffc0006071984 */ /* 0x002e620000000800 */
[----:B------:R-:W-:Y:S06]  /*0230*/  BAR.SYNC.DEFER_BLOCKING 0x0 ;  /* 0x0000000000007b1d */ /* 0x000fec0000010000 */
[----:B------:R-:W2:Y:S01]  /*0240*/  @P1 LDS R8, [R6] ;  /* 0x0000000006081984 */ /* 0x000ea20000000800 */
[----:B-1----:R-:W-:Y:S02]  /*0250*/  @P1 I2FP.F32.S32 R9, R7 ;  /* 0x0000000700091245 */ /* 0x002fe40000201400 */
[----:B--2---:R-:W-:-:S05]  /*0260*/  @P1 I2FP.F32.S32 R8, R8 ;  /* 0x0000000800081245 */ /* 0x004fca0000201400 */
[----:B------:R-:W-:-:S04]  /*0270*/  @P1 FADD.RZ R8, R8, R9 ;  /* 0x0000000908081221 */ /* 0x000fc8000000c000 */
[----:B------:R-:W1:Y:S02]  /*0280*/  @P1 F2I.TRUNC.NTZ R9, R8 ;  /* 0x0000000800091305 */ /* 0x000e64000020f100 */
[----:B-1----:R-:W-:Y:S01]  /*0290*/  @P1 STS [R6], R9 ;  /* 0x0000000906001388 */ /* 0x002fe20000000800 */
[----:B------:R-:W-:Y:S01]  /*02a0*/  BAR.SYNC.DEFER_BLOCKING 0x0 ;  /* 0x0000000000007b1d */ /* 0x000fe20000010000 */
[----:B------:R-:W-:-:S05]  /*02b0*/  ISETP.GE.U32.AND P1, PT, R5, 0x4, PT ;  /* 0x000000040500780c */ /* 0x000fca0003f26070 */
[----:B------:R-:W1:Y:S02]  /*02c0*/  @P2 LDS R7, [R6+-0x8] ;  /* 0xfffff80006072984 */ /* 0x000e640000000800 */
        /* <DEDUP_REMOVED lines=76> */
[----:B-1----:R1:W-:Y:S01]  /*0790*/  @P1 STS [R6], R9 ;  /* 0x0000000906001388 */ /* 0x0023e20000000800 */
[----:B------:R-:W-:Y:S01]  /*07a0*/  BAR.SYNC.DEFER_BLOCKING 0x0 ;  /* 0x0000000000007b1d */ /* 0x000fe20000010000 */
[----:B------:R-:W-:-:S07]  /*07b0*/  ISETP.NE.AND P1, PT, R5, 0x3ff, PT ;  /* 0x000003ff0500780c */ /* 0x000fce0003f25270 */
[----:B-1----:R-:W1:Y:S01]  /*07c0*/  @!P0 LDC.64 R8, c[0x0][0x388] ;  /* 0x0000e200ff088b82 */ /* 0x002e620000000a00 */
[----:B------:R-:W2:Y:S07]  /*07d0*/  @P2 LDS R7, [R6+-0x800] ;  /* 0xfff8000006072984 */ /* 0x000eae0000000800 */
[----:B------:R-:W-:Y:S06]  /*07e0*/  BAR.SYNC.DEFER_BLOCKING 0x0 ;  /* 0x0000000000007b1d */ /* 0x000fec0000010000 */
[----:B------:R-:W3:Y:S01]  /*07f0*/  @P2 LDS R10, [R6] ;  /* 0x00000000060a2984 */ /* 0x000ee20000000800 */
[----:B--2---:R-:W-:-:S02]  /*0800*/  @P2 I2FP.F32.S32 R7, R7 ;  /* 0x0000000700072245 */ /* 0x004fc40000201400 */
[----:B---3--:R-:W-:-:S05]  /*0810*/  @P2 I2FP.F32.S32 R10, R10 ;  /* 0x0000000a000a2245 */ /* 0x008fca0000201400 */
[----:B------:R-:W-:-:S06]  /*0820*/  @P2 FADD.RZ R7, R10, R7 ;  /* 0x000000070a072221 */ /* 0x000fcc000000c000 */
[----:B------:R-:W2:Y:S02]  /*0830*/  @P2 F2I.TRUNC.NTZ R7, R7 ;  /* 0x0000000700072305 */ /* 0x000ea4000020f100 */
[----:B--2---:R-:W-:Y:S01]  /*0840*/  @P2 STS [R6], R7 ;  /* 0x0000000706002388 */ /* 0x004fe20000000800 */
[----:B------:R-:W-:Y:S01]  /*0850*/  BAR.SYNC.DEFER_BLOCKING 0x0 ;  /* 0x0000000000007b1d */ /* 0x000fe20000010000 */
[----:B-1----:R-:W-:-:S04]  /*0860*/  @!P0 LEA R8, P2, R4, R8, 0x2 ;  /* 0x0000000804088211 */ /* 0x002fc800078410ff */
[----:B------:R-:W-:Y:S01]  /*0870*/  @!P0 LEA.HI.X R9, R4, R9, RZ, 0x2, P2 ;  /* 0x0000000904098211 */ /* 0x000fe200010f14ff */
[----:B------:R-:W1:Y:S04]  /*0880*/  @!P0 LDS R11, [R6] ;  /* 0x00000000060b8984 */ /* 0x000e680000000800 */
[----:B-1----:R1:W-:Y:S01]  /*0890*/  @!P0 STG.E desc[UR6][R8.64], R11 ;  /* 0x0000000b08008986 */ /* 0x0023e2000c101906 */
[----:B------:R-:W-:Y:S05]  /*08a0*/  @P1 EXIT ;  /* 0x000000000000194d */ /* 0x000fea0003800000 */
[----:B------:R-:W2:Y:S01]  /*08b0*/  LDG.E R2, desc[UR6][R2.64] ;  /* 0x0000000602027981 */ /* 0x000ea2000c1e1900 */
[----:B------:R-:W3:Y:S03]  /*08c0*/  LDC R7, c[0x0][0x3a0] ;  /* 0x0000e800ff077b82 */ /* 0x000ee60000000800 */
[----:B0-----:R-:W0:Y:S05]  /*08d0*/  LDS R6, [UR4+0xffc] ;  /* 0x000ffc04ff067984 */ /* 0x001e2a0008000800 */
[----:B------:R-:W4:Y:S01]  /*08e0*/  LDC.64 R4, c[0x0][0x390] ;  /* 0x0000e400ff047b82 */ /* 0x000f220000000a00 */
[----:B---3--:R-:W-:-:S13]  /*08f0*/  ISETP.NE.AND P1, PT, R7, -0x1, PT ;  /* 0xffffffff0700780c */ /* 0x008fda0003f25270 */
[----:B-1----:R-:W-:-:S05]  /*0900*/  @P1 IMAD.MOV.U32 R8, RZ, RZ, 0x1 ;  /* 0x00000001ff081424 */ /* 0x002fca00078e00ff */
[----:B------:R-:W-:-:S04]  /*0910*/  @P1 SHF.L.U32 R7, R8, R7, RZ ;  /* 0x0000000708071219 */ /* 0x000fc800000006ff */
[----:B--2---:R-:W-:-:S04]  /*0920*/  @P1 LOP3.LUT R7, R2, R7, RZ, 0xc0, !PT ;  /* 0x0000000702071212 */ /* 0x004fc800078ec0ff */
[----:B------:R-:W-:Y:S01]  /*0930*/  @P1 ISETP.GT.AND P0, PT, R7, RZ, PT ;  /* 0x000000ff0700120c */ /* 0x000fe20003f04270 */
[----:B------:R-:W-:Y:S02]  /*0940*/  @!P1 IMAD.MOV.U32 R7, RZ, RZ, R2 ;  /* 0x000000ffff079224 */ /* 0x000fe400078e0002 */
[----:B----4-:R-:W-:Y:S01]  /*0950*/  IMAD.WIDE.U32 R2, R0, 0x4, R4 ;  /* 0x0000000400027825 */ /* 0x010fe200078e0004 */
[----:B------:R-:W-:-:S05]  /*0960*/  @P1 SEL R7, RZ, 0x1, !P0 ;  /* 0x00000001ff071807 */ /* 0x000fca0004000000 */
[----:B0-----:R-:W-:-:S05]  /*0970*/  IMAD.IADD R7, R6, 0x1, R7 ;  /* 0x0000000106077824 */ /* 0x001fca00078e0207 */
[----:B------:R-:W-:Y:S01]  /*0980*/  STG.E desc[UR6][R2.64], R7 ;  /* 0x0000000702007986 */ /* 0x000fe2000c101906 */
[----:B------:R-:W-:Y:S05]  /*0990*/  EXIT ;  /* 0x000000000000794d */ /* 0x000fea0003800000 */
.L_x_8:
        /* <DEDUP_REMOVED lines=14> */
.L_x_11:


//--------------------- .nv.shared.reserved.0     --------------------------
	.section	.nv.shared.reserved.0,"aw",@nobits
	.weak		__nv_reservedSMEM_offset_0_alias
	.size		__nv_reservedSMEM_offset_0_alias, 0, 64
	.other		__nv_reservedSMEM_offset_0_alias,@"STO_CUDA_RESERVED_SHARED STV_DEFAULT"
__nv_reservedSMEM_offset_0_alias:
	.zero		0
	.zero		64


//--------------------- .nv.shared._Z28kogge_stone_exclusive_kernelPiS_S_mi --------------------------
	.section	.nv.shared._Z28kogge_stone_exclusive_kernelPiS_S_mi,"aw",@nobits
	.sectionflags	@""
	.align	4
.nv.shared._Z28kogge_stone_exclusive_kernelPiS_S_mi:
	.zero		5120


//--------------------- .nv.constant0._Z12radix_kernelPiS_S_mi --------------------------
	.section	.nv.constant0._Z12radix_kernelPiS_S_mi,"a",@progbits
	.sectionflags	@""
	.align	4
.nv.constant0._Z12radix_kernelPiS_S_mi:
	.zero		932


//--------------------- .nv.constant0._Z20add_exclusive_kernelPiS_m --------------------------
	.section	.nv.constant0._Z20add_exclusive_kernelPiS_m,"a",@progbits
	.sectionflags	@""
	.align	4
.nv.constant0._Z20add_exclusive_kernelPiS_m:
	.zero		920


//--------------------- .nv.constant0._Z28kogge_stone_exclusive_kernelPiS_S_mi --------------------------
	.section	.nv.constant0._Z28kogge_stone_exclusive_kernelPiS_S_mi,"a",@progbits
	.sectionflags	@""
	.align	4
.nv.constant0._Z28kogge_stone_exclusive_kernelPiS_S_mi:
	.zero		932


//--------------------- SYMBOLS --------------------------

	.type		.nv.reservedSmem.offset0,@object
	.size		.nv.reservedSmem.offset0,0x4
	.type		.nv.reservedSmem.cap,@object
	.size		.nv.reservedSmem.cap,0x4
